//
// Generated by NVIDIA NVVM Compiler
//
// Compiler Build ID: CL-36424714
// Cuda compilation tools, release 13.0, V13.0.88
// Based on NVVM 20.0.0
//

.version 9.0
.target sm_100
.address_size 64

	// .globl	_Z15process_kernel1PfS_ii

.visible .entry _Z15process_kernel1PfS_ii(
	.param .u64 .ptr .align 1 _Z15process_kernel1PfS_ii_param_0,
	.param .u64 .ptr .align 1 _Z15process_kernel1PfS_ii_param_1,
	.param .u32 _Z15process_kernel1PfS_ii_param_2,
	.param .u32 _Z15process_kernel1PfS_ii_param_3
)
{
	.reg .pred 	%p<16>;
	.reg .b32 	%r<45>;
	.reg .b32 	%f<31>;
	.reg .b64 	%rd<37>;

	ld.param.u64 	%rd11, [_Z15process_kernel1PfS_ii_param_0];
	ld.param.u64 	%rd12, [_Z15process_kernel1PfS_ii_param_1];
	ld.param.u32 	%r20, [_Z15process_kernel1PfS_ii_param_2];
	ld.param.u32 	%r21, [_Z15process_kernel1PfS_ii_param_3];
	cvta.to.global.u64 	%rd1, %rd12;
	cvta.to.global.u64 	%rd2, %rd11;
	mov.u32 	%r22, %ctaid.y;
	mov.u32 	%r23, %ntid.y;
	mov.u32 	%r24, %tid.y;
	mad.lo.s32 	%r1, %r22, %r23, %r24;
	mov.u32 	%r25, %ctaid.x;
	mov.u32 	%r26, %ntid.x;
	mov.u32 	%r27, %tid.x;
	mad.lo.s32 	%r28, %r25, %r26, %r27;
	setp.ge.s32 	%p1, %r1, %r20;
	setp.ge.s32 	%p2, %r28, %r21;
	or.pred  	%p3, %p1, %p2;
	setp.lt.s32 	%p4, %r20, 1;
	or.pred  	%p5, %p3, %p4;
	setp.lt.s32 	%p6, %r21, 1;
	or.pred  	%p7, %p5, %p6;
	@%p7 bra 	$L__BB0_14;
	add.s32 	%r30, %r21, -1;
	shr.u32 	%r31, %r30, 1;
	add.s32 	%r32, %r31, 1;
	and.b32  	%r2, %r32, 7;
	add.s32 	%r3, %r2, -1;
	and.b32  	%r4, %r32, 3;
	and.b32  	%r5, %r30, 6;
	and.b32  	%r6, %r30, 2;
	and.b32  	%r33, %r32, 2147483640;
	neg.s32 	%r7, %r33;
	add.s64 	%rd3, %rd2, 32;
	add.s64 	%rd4, %rd1, 32;
	mov.b32 	%r39, 0;
$L__BB0_2:
	setp.lt.u32 	%p8, %r21, 15;
	mul.lo.s32 	%r9, %r39, %r1;
	mov.b32 	%r42, 0;
	@%p8 bra 	$L__BB0_5;
	mul.wide.u32 	%rd13, %r9, 4;
	add.s64 	%rd36, %rd3, %rd13;
	add.s64 	%rd35, %rd4, %rd13;
	mov.b32 	%r42, 0;
	mov.u32 	%r40, %r7;
$L__BB0_4:
	.pragma "nounroll";
	ld.global.f32 	%f1, [%rd36+-28];
	st.global.f32 	[%rd35+-32], %f1;
	ld.global.f32 	%f2, [%rd36+-32];
	st.global.f32 	[%rd35+-28], %f2;
	ld.global.f32 	%f3, [%rd36+-20];
	st.global.f32 	[%rd35+-24], %f3;
	ld.global.f32 	%f4, [%rd36+-24];
	st.global.f32 	[%rd35+-20], %f4;
	ld.global.f32 	%f5, [%rd36+-12];
	st.global.f32 	[%rd35+-16], %f5;
	ld.global.f32 	%f6, [%rd36+-16];
	st.global.f32 	[%rd35+-12], %f6;
	ld.global.f32 	%f7, [%rd36+-4];
	st.global.f32 	[%rd35+-8], %f7;
	ld.global.f32 	%f8, [%rd36+-8];
	st.global.f32 	[%rd35+-4], %f8;
	ld.global.f32 	%f9, [%rd36+4];
	st.global.f32 	[%rd35], %f9;
	ld.global.f32 	%f10, [%rd36];
	st.global.f32 	[%rd35+4], %f10;
	ld.global.f32 	%f11, [%rd36+12];
	st.global.f32 	[%rd35+8], %f11;
	ld.global.f32 	%f12, [%rd36+8];
	st.global.f32 	[%rd35+12], %f12;
	ld.global.f32 	%f13, [%rd36+20];
	st.global.f32 	[%rd35+16], %f13;
	ld.global.f32 	%f14, [%rd36+16];
	st.global.f32 	[%rd35+20], %f14;
	ld.global.f32 	%f15, [%rd36+28];
	st.global.f32 	[%rd35+24], %f15;
	ld.global.f32 	%f16, [%rd36+24];
	st.global.f32 	[%rd35+28], %f16;
	add.s32 	%r42, %r42, 16;
	add.s32 	%r40, %r40, 8;
	add.s64 	%rd36, %rd36, 64;
	add.s64 	%rd35, %rd35, 64;
	setp.eq.s32 	%p9, %r40, 0;
	@%p9 bra 	$L__BB0_5;
	bra.uni 	$L__BB0_4;
$L__BB0_5:
	setp.eq.s32 	%p10, %r2, 0;
	@%p10 bra 	$L__BB0_13;
	setp.lt.u32 	%p11, %r3, 3;
	@%p11 bra 	$L__BB0_8;
	add.s32 	%r36, %r42, %r9;
	mul.wide.u32 	%rd14, %r36, 4;
	add.s64 	%rd15, %rd2, %rd14;
	ld.global.f32 	%f17, [%rd15+4];
	add.s64 	%rd16, %rd1, %rd14;
	st.global.f32 	[%rd16], %f17;
	ld.global.f32 	%f18, [%rd15];
	st.global.f32 	[%rd16+4], %f18;
	cvt.u64.u32 	%rd17, %r9;
	cvt.u64.u32 	%rd18, %r42;
	add.s64 	%rd19, %rd18, %rd17;
	shl.b64 	%rd20, %rd19, 2;
	add.s64 	%rd21, %rd20, %rd2;
	ld.global.f32 	%f19, [%rd21+12];
	add.s64 	%rd22, %rd1, %rd20;
	st.global.f32 	[%rd22+8], %f19;
	ld.global.f32 	%f20, [%rd21+8];
	st.global.f32 	[%rd22+12], %f20;
	ld.global.f32 	%f21, [%rd21+20];
	st.global.f32 	[%rd22+16], %f21;
	ld.global.f32 	%f22, [%rd21+16];
	st.global.f32 	[%rd22+20], %f22;
	ld.global.f32 	%f23, [%rd21+28];
	st.global.f32 	[%rd22+24], %f23;
	ld.global.f32 	%f24, [%rd21+24];
	st.global.f32 	[%rd22+28], %f24;
	add.s32 	%r42, %r42, 8;
$L__BB0_8:
	setp.eq.s32 	%p12, %r4, 0;
	@%p12 bra 	$L__BB0_13;
	setp.eq.s32 	%p13, %r5, 0;
	@%p13 bra 	$L__BB0_11;
	add.s32 	%r37, %r42, %r9;
	mul.wide.u32 	%rd23, %r37, 4;
	add.s64 	%rd24, %rd2, %rd23;
	ld.global.f32 	%f25, [%rd24+4];
	add.s64 	%rd25, %rd1, %rd23;
	st.global.f32 	[%rd25], %f25;
	ld.global.f32 	%f26, [%rd24];
	st.global.f32 	[%rd25+4], %f26;
	cvt.u64.u32 	%rd26, %r9;
	cvt.u64.u32 	%rd27, %r42;
	add.s64 	%rd28, %rd27, %rd26;
	shl.b64 	%rd29, %rd28, 2;
	add.s64 	%rd30, %rd29, %rd2;
	ld.global.f32 	%f27, [%rd30+12];
	add.s64 	%rd31, %rd1, %rd29;
	st.global.f32 	[%rd31+8], %f27;
	ld.global.f32 	%f28, [%rd30+8];
	st.global.f32 	[%rd31+12], %f28;
	add.s32 	%r42, %r42, 4;
$L__BB0_11:
	setp.ne.s32 	%p14, %r6, 0;
	@%p14 bra 	$L__BB0_13;
	add.s32 	%r38, %r42, %r9;
	mul.wide.u32 	%rd32, %r38, 4;
	add.s64 	%rd33, %rd2, %rd32;
	ld.global.f32 	%f29, [%rd33+4];
	add.s64 	%rd34, %rd1, %rd32;
	st.global.f32 	[%rd34], %f29;
	ld.global.f32 	%f30, [%rd33];
	st.global.f32 	[%rd34+4], %f30;
$L__BB0_13:
	add.s32 	%r39, %r39, 1;
	setp.ne.s32 	%p15, %r39, %r20;
	@%p15 bra 	$L__BB0_2;
$L__BB0_14:
	ret;

}


// ===== COMPILED SASS (sm_100) =====

	.target	sm_100

	.elftype	@"ET_EXEC"


//--------------------- .note.nv.tkinfo           --------------------------
	.section	.note.nv.tkinfo,"",@"SHT_NOTE"
	.sectionflags	@"SHF_NOTE_NV_TKINFO"
	.tkinfo
        /*0018*/ 	.word	0x00000002
        /*0030*/ 	.string	""
        /*0030*/ 	.string	"ptxas"
        /*0030*/ 	.string	"Cuda compilation tools, release 13.0, V13.0.88"
        /*0030*/ 	.string	"Build cuda_13.0.r13.0/compiler.36424714_0"
        /*0030*/ 	.string	"-arch sm_100 -m 64 "



//--------------------- .note.nv.cuinfo           --------------------------
	.section	.note.nv.cuinfo,"",@"SHT_NOTE"
	.sectionflags	@"SHF_NOTE_NV_CUINFO"
        /*0018*/ 	.short	0x0002
        /*001a*/ 	.short	0x0064
        /*001c*/ 	.short	0x0082
	.zero		2


//--------------------- .nv.info                  --------------------------
	.section	.nv.info,"",@"SHT_CUDA_INFO"
	.align	4


	//----- nvinfo : EIATTR_REGCOUNT
	.align		4
        /*0000*/ 	.byte	0x04, 0x2f
        /*0002*/ 	.short	(.L_1 - .L_0)
	.align		4
.L_0:
        /*0004*/ 	.word	index@(_Z15process_kernel1PfS_ii)
        /*0008*/ 	.word	0x0000001a


	//----- nvinfo : EIATTR_FRAME_SIZE
	.align		4
.L_1:
        /*000c*/ 	.byte	0x04, 0x11
        /*000e*/ 	.short	(.L_3 - .L_2)
	.align		4
.L_2:
        /*0010*/ 	.word	index@(_Z15process_kernel1PfS_ii)
        /*0014*/ 	.word	0x00000000


	//----- nvinfo : EIATTR_MIN_STACK_SIZE
	.align		4
.L_3:
        /*0018*/ 	.byte	0x04, 0x12
        /*001a*/ 	.short	(.L_5 - .L_4)
	.align		4
.L_4:
        /*001c*/ 	.word	index@(_Z15process_kernel1PfS_ii)
        /*0020*/ 	.word	0x00000000
.L_5:


//--------------------- .nv.compat                --------------------------
	.section	.nv.compat,"",@"SHT_CUDA_COMPAT_INFO"
	.align	4
        /*0000*/ 	.byte	0x02, 0x09, 0x00, 0x00, 0x02, 0x02, 0x01, 0x00, 0x02, 0x05, 0x05, 0x00, 0x03, 0x07, 0x01, 0x01
        /*0010*/ 	.byte	0x02, 0x03, 0x00, 0x00, 0x02, 0x06, 0x01, 0x00, 0x04, 0x0b, 0x08, 0x00, 0x09, 0x00, 0x00, 0x00
        /*0020*/ 	.byte	0x00, 0x00, 0x00, 0x00


//--------------------- .nv.info._Z15process_kernel1PfS_ii --------------------------
	.section	.nv.info._Z15process_kernel1PfS_ii,"",@"SHT_CUDA_INFO"
	.sectionflags	@""
	.align	4


	//----- nvinfo : EIATTR_CUDA_API_VERSION
	.align		4
        /*0000*/ 	.byte	0x04, 0x37
        /*0002*/ 	.short	(.L_7 - .L_6)
.L_6:
        /*0004*/ 	.word	0x00000082


	//----- nvinfo : EIATTR_KPARAM_INFO
	.align		4
.L_7:
        /*0008*/ 	.byte	0x04, 0x17
        /*000a*/ 	.short	(.L_9 - .L_8)
.L_8:
        /*000c*/ 	.word	0x00000000
        /*0010*/ 	.short	0x0003
        /*0012*/ 	.short	0x0014
        /*0014*/ 	.byte	0x00, 0xf0, 0x11, 0x00


	//----- nvinfo : EIATTR_KPARAM_INFO
	.align		4
.L_9:
        /*0018*/ 	.byte	0x04, 0x17
        /*001a*/ 	.short	(.L_11 - .L_10)
.L_10:
        /*001c*/ 	.word	0x00000000
        /*0020*/ 	.short	0x0002
        /*0022*/ 	.short	0x0010
        /*0024*/ 	.byte	0x00, 0xf0, 0x11, 0x00


	//----- nvinfo : EIATTR_KPARAM_INFO
	.align		4
.L_11:
        /*0028*/ 	.byte	0x04, 0x17
        /*002a*/ 	.short	(.L_13 - .L_12)
.L_12:
        /*002c*/ 	.word	0x00000000
        /*0030*/ 	.short	0x0001
        /*0032*/ 	.short	0x0008
        /*0034*/ 	.byte	0x00, 0xf5, 0x21, 0x00


	//----- nvinfo : EIATTR_KPARAM_INFO
	.align		4
.L_13:
        /*0038*/ 	.byte	0x04, 0x17
        /*003a*/ 	.short	(.L_15 - .L_14)
.L_14:
        /*003c*/ 	.word	0x00000000
        /*0040*/ 	.short	0x0000
        /*0042*/ 	.short	0x0000
        /*0044*/ 	.byte	0x00, 0xf5, 0x21, 0x00


	//----- nvinfo : EIATTR_SPARSE_MMA_MASK
	.align		4
.L_15:
        /*0048*/ 	.byte	0x03, 0x50
        /*004a*/ 	.short	0x0000


	//----- nvinfo : EIATTR_MAXREG_COUNT
	.align		4
        /*004c*/ 	.byte	0x03, 0x1b
        /*004e*/ 	.short	0x00ff


	//----- nvinfo : EIATTR_MERCURY_ISA_VERSION
	.align		4
        /*0050*/ 	.byte	0x03, 0x5f
        /*0052*/ 	.short	0x0101


	//----- nvinfo : EIATTR_VRC_CTA_INIT_COUNT
	.align		4
        /*0054*/ 	.byte	0x02, 0x4a
	.zero		1
	.zero		1


	//----- nvinfo : EIATTR_EXIT_INSTR_OFFSETS
	.align		4
        /*0058*/ 	.byte	0x04, 0x1c
        /*005a*/ 	.short	(.L_17 - .L_16)


	//   ....[0]....
.L_16:
        /*005c*/ 	.word	0x000000e0


	//   ....[1]....
        /*0060*/ 	.word	0x00000a30


	//----- nvinfo : EIATTR_CBANK_PARAM_SIZE
	.align		4
.L_17:
        /*0064*/ 	.byte	0x03, 0x19
        /*0066*/ 	.short	0x0018


	//----- nvinfo : EIATTR_PARAM_CBANK
	.align		4
        /*0068*/ 	.byte	0x04, 0x0a
        /*006a*/ 	.short	(.L_19 - .L_18)
	.align		4
.L_18:
        /*006c*/ 	.word	index@(.nv.constant0._Z15process_kernel1PfS_ii)
        /*0070*/ 	.short	0x0380
        /*0072*/ 	.short	0x0018


	//----- nvinfo : EIATTR_SW_WAR
	.align		4
.L_19:
        /*0074*/ 	.byte	0x04, 0x36
        /*0076*/ 	.short	(.L_21 - .L_20)
.L_20:
        /*0078*/ 	.word	0x00000008
.L_21:


//--------------------- .nv.callgraph             --------------------------
	.section	.nv.callgraph,"",@"SHT_CUDA_CALLGRAPH"
	.align	4
	.sectionentsize	8
	.align		4
        /*0000*/ 	.word	0x00000000
	.align		4
        /*0004*/ 	.word	0xffffffff
	.align		4
        /*0008*/ 	.word	0x00000000
	.align		4
        /*000c*/ 	.word	0xfffffffe
	.align		4
        /*0010*/ 	.word	0x00000000
	.align		4
        /*0014*/ 	.word	0xfffffffd
	.align		4
        /*0018*/ 	.word	0x00000000
	.align		4
        /*001c*/ 	.word	0xfffffffc


//--------------------- .text._Z15process_kernel1PfS_ii --------------------------
	.section	.text._Z15process_kernel1PfS_ii,"ax",@progbits
	.align	128
        .global         _Z15process_kernel1PfS_ii
        .type           _Z15process_kernel1PfS_ii,@function
        .size           _Z15process_kernel1PfS_ii,(.L_x_7 - _Z15process_kernel1PfS_ii)
        .other          _Z15process_kernel1PfS_ii,@"STO_CUDA_ENTRY STV_DEFAULT"
_Z15process_kernel1PfS_ii:
.text._Z15process_kernel1PfS_ii:
[----:B------:R-:W-:Y:S01]  /*0000*/  LDC R1, c[0x0][0x37c] ;  /* 0x0000df00ff017b82 */ /* 0x000fe20000000800 */
[----:B------:R-:W0:Y:S07]  /*0010*/  S2R R5, SR_TID.X ;  /* 0x0000000000057919 */ /* 0x000e2e0000002100 */
[----:B------:R-:W1:Y:S01]  /*0020*/  LDC R3, c[0x0][0x364] ;  /* 0x0000d900ff037b82 */ /* 0x000e620000000800 */
[----:B------:R-:W1:Y:S07]  /*0030*/  S2R R2, SR_TID.Y ;  /* 0x0000000000027919 */ /* 0x000e6e0000002200 */
[----:B------:R-:W0:Y:S08]  /*0040*/  S2UR UR5, SR_CTAID.X ;  /* 0x00000000000579c3 */ /* 0x000e300000002500 */
[----:B------:R-:W0:Y:S08]  /*0050*/  LDC R0, c[0x0][0x360] ;  /* 0x0000d800ff007b82 */ /* 0x000e300000000800 */
[----:B------:R-:W1:Y:S08]  /*0060*/  S2UR UR4, SR_CTAID.Y ;  /* 0x00000000000479c3 */ /* 0x000e700000002600 */
[----:B------:R-:W2:Y:S01]  /*0070*/  LDC.64 R6, c[0x0][0x390] ;  /* 0x0000e400ff067b82 */ /* 0x000ea20000000a00 */
[----:B0-----:R-:W-:-:S02]  /*0080*/  IMAD R0, R0, UR5, R5 ;  /* 0x0000000500007c24 */ /* 0x001fc4000f8e0205 */
[----:B-1----:R-:W-:-:S03]  /*0090*/  IMAD R3, R3, UR4, R2 ;  /* 0x0000000403037c24 */ /* 0x002fc6000f8e0202 */
[----:B--2---:R-:W-:-:S04]  /*00a0*/  ISETP.GE.AND P0, PT, R0, R7, PT ;  /* 0x000000070000720c */ /* 0x004fc80003f06270 */
[----:B------:R-:W-:-:S04]  /*00b0*/  ISETP.GE.OR P0, PT, R3, R6, P0 ;  /* 0x000000060300720c */ /* 0x000fc80000706670 */
[----:B------:R-:W-:-:S04]  /*00c0*/  ISETP.LT.OR P0, PT, R6, 0x1, P0 ;  /* 0x000000010600780c */ /* 0x000fc80000701670 */
[----:B------:R-:W-:-:S13]  /*00d0*/  ISETP.LT.OR P0, PT, R7, 0x1, P0 ;  /* 0x000000010700780c */ /* 0x000fda0000701670 */
[----:B------:R-:W-:Y:S05]  /*00e0*/  @P0 EXIT ;  /* 0x000000000000094d */ /* 0x000fea0003800000 */
[----:B------:R-:W-:Y:S01]  /*00f0*/  VIADD R0, R7, 0xffffffff ;  /* 0xffffffff07007836 */ /* 0x000fe20000000000 */
[----:B------:R-:W0:Y:S04]  /*0100*/  LDCU.128 UR4, c[0x0][0x380] ;  /* 0x00007000ff0477ac */ /* 0x000e280008000c00 */
[----:B------:R-:W-:Y:S01]  /*0110*/  LEA.HI R14, R0, 0x1, RZ, 0x1f ;  /* 0x00000001000e7811 */ /* 0x000fe200078ff8ff */
[----:B------:R-:W1:Y:S03]  /*0120*/  LDCU.64 UR10, c[0x0][0x358] ;  /* 0x00006b00ff0a77ac */ /* 0x000e660008000a00 */
[----:B------:R-:W-:-:S05]  /*0130*/  LOP3.LUT R15, R14, 0x7, RZ, 0xc0, !PT ;  /* 0x000000070e0f7812 */ /* 0x000fca00078ec0ff */
[----:B------:R-:W-:-:S05]  /*0140*/  VIADD R2, R15, 0xffffffff ;  /* 0xffffffff0f027836 */ /* 0x000fca0000000000 */
[----:B------:R-:W-:Y:S01]  /*0150*/  ISETP.GE.U32.AND P0, PT, R2, 0x3, PT ;  /* 0x000000030200780c */ /* 0x000fe20003f06070 */
[----:B0-----:R-:W-:Y:S01]  /*0160*/  UIADD3 UR8, UP0, UPT, UR4, 0x20, URZ ;  /* 0x0000002004087890 */ /* 0x001fe2000ff1e0ff */
[----:B------:R-:W-:Y:S01]  /*0170*/  LOP3.LUT R2, R14, 0x7ffffff8, RZ, 0xc0, !PT ;  /* 0x7ffffff80e027812 */ /* 0x000fe200078ec0ff */
[----:B------:R-:W-:Y:S02]  /*0180*/  UIADD3 UR6, UP1, UPT, UR6, 0x20, URZ ;  /* 0x0000002006067890 */ /* 0x000fe4000ff3e0ff */
[----:B------:R-:W-:Y:S02]  /*0190*/  UIADD3.X UR9, UPT, UPT, URZ, UR5, URZ, UP0, !UPT ;  /* 0x00000005ff097290 */ /* 0x000fe400087fe4ff */
[----:B------:R-:W-:Y:S01]  /*01a0*/  IMAD.MOV R2, RZ, RZ, -R2 ;  /* 0x000000ffff027224 */ /* 0x000fe200078e0a02 */
[----:B------:R-:W-:Y:S01]  /*01b0*/  UIADD3.X UR7, UPT, UPT, URZ, UR7, URZ, UP1, !UPT ;  /* 0x00000007ff077290 */ /* 0x000fe20008ffe4ff */
[----:B-1----:R-:W-:-:S11]  /*01c0*/  UMOV UR4, URZ ;  /* 0x000000ff00047c82 */ /* 0x002fd60008000000 */
.L_x_5:
[----:B0-----:R-:W0:Y:S01]  /*01d0*/  LDCU.64 UR12, c[0x0][0x390] ;  /* 0x00007200ff0c77ac */ /* 0x001e220008000a00 */
[----:B------:R-:W-:Y:S01]  /*01e0*/  IMAD R4, R3, UR4, RZ ;  /* 0x0000000403047c24 */ /* 0x000fe2000f8e02ff */
[----:B------:R-:W-:Y:S01]  /*01f0*/  ISETP.NE.AND P2, PT, R15, RZ, PT ;  /* 0x000000ff0f00720c */ /* 0x000fe20003f45270 */
[----:B------:R-:W-:Y:S01]  /*0200*/  UIADD3 UR4, UPT, UPT, UR4, 0x1, URZ ;  /* 0x0000000104047890 */ /* 0x000fe2000fffe0ff */
[----:B------:R-:W-:Y:S01]  /*0210*/  UMOV UR5, URZ ;  /* 0x000000ff00057c82 */ /* 0x000fe20008000000 */
[----:B0-----:R-:W-:Y:S02]  /*0220*/  UISETP.GE.U32.AND UP0, UPT, UR13, 0xf, UPT ;  /* 0x0000000f0d00788c */ /* 0x001fe4000bf06070 */
[----:B------:R-:W-:-:S07]  /*0230*/  UISETP.NE.AND UP1, UPT, UR4, UR12, UPT ;  /* 0x0000000c0400728c */ /* 0x000fce000bf25270 */
[----:B-123--:R-:W-:Y:S05]  /*0240*/  BRA.U !UP0, `(.L_x_0) ;  /* 0x0000000108d87547 */ /* 0x00efea000b800000 */
[----:B------:R-:W-:Y:S01]  /*0250*/  MOV R7, UR9 ;  /* 0x0000000900077c02 */ /* 0x000fe20008000f00 */
[----:B------:R-:W-:Y:S01]  /*0260*/  IMAD.U32 R8, RZ, RZ, UR6 ;  /* 0x00000006ff087e24 */ /* 0x000fe2000f8e00ff */
[----:B------:R-:W-:Y:S01]  /*0270*/  UMOV UR5, URZ ;  /* 0x000000ff00057c82 */ /* 0x000fe20008000000 */
[----:B------:R-:W-:Y:S02]  /*0280*/  IMAD.U32 R9, RZ, RZ, UR7 ;  /* 0x00000007ff097e24 */ /* 0x000fe4000f8e00ff */
[----:B------:R-:W-:Y:S02]  /*0290*/  IMAD.U32 R6, RZ, RZ, UR8 ;  /* 0x00000008ff067e24 */ /* 0x000fe4000f8e00ff */
[----:B------:R-:W-:-:S04]  /*02a0*/  IMAD.WIDE.U32 R8, R4, 0x4, R8 ;  /* 0x0000000404087825 */ /* 0x000fc800078e0008 */
[----:B------:R-:W-:Y:S01]  /*02b0*/  IMAD.WIDE.U32 R6, R4, 0x4, R6 ;  /* 0x0000000404067825 */ /* 0x000fe200078e0006 */
[----:B------:R-:W-:-:S03]  /*02c0*/  MOV R13, R9 ;  /* 0x00000009000d7202 */ /* 0x000fc60000000f00 */
[----:B------:R-:W-:Y:S02]  /*02d0*/  IMAD.MOV.U32 R12, RZ, RZ, R6 ;  /* 0x000000ffff0c7224 */ /* 0x000fe400078e0006 */
[----:B------:R-:W-:Y:S02]  /*02e0*/  IMAD.MOV.U32 R10, RZ, RZ, R8 ;  /* 0x000000ffff0a7224 */ /* 0x000fe400078e0008 */
[----:B------:R-:W-:-:S07]  /*02f0*/  IMAD.MOV.U32 R5, RZ, RZ, R2 ;  /* 0x000000ffff057224 */ /* 0x000fce00078e0002 */
.L_x_1:
[----:B------:R-:W-:-:S05]  /*0300*/  IMAD.MOV.U32 R6, RZ, RZ, R12 ;  /* 0x000000ffff067224 */ /* 0x000fca00078e000c */
[----:B------:R-:W2:Y:S01]  /*0310*/  LDG.E R11, desc[UR10][R6.64+-0x1c] ;  /* 0xffffe40a060b7981 */ /* 0x000ea2000c1e1900 */
[----:B-1----:R-:W-:Y:S01]  /*0320*/  IMAD.MOV.U32 R8, RZ, RZ, R10 ;  /* 0x000000ffff087224 */ /* 0x002fe200078e000a */
[----:B------:R-:W-:-:S05]  /*0330*/  MOV R9, R13 ;  /* 0x0000000d00097202 */ /* 0x000fca0000000f00 */
[----:B--2---:R0:W-:Y:S04]  /*0340*/  STG.E desc[UR10][R8.64+-0x20], R11 ;  /* 0xffffe00b08007986 */ /* 0x0041e8000c10190a */
[----:B------:R-:W2:Y:S04]  /*0350*/  LDG.E R13, desc[UR10][R6.64+-0x20] ;  /* 0xffffe00a060d7981 */ /* 0x000ea8000c1e1900 */
[----:B--2---:R1:W-:Y:S04]  /*0360*/  STG.E desc[UR10][R8.64+-0x1c], R13 ;  /* 0xffffe40d08007986 */ /* 0x0043e8000c10190a */
[----:B------:R-:W2:Y:S04]  /*0370*/  LDG.E R17, desc[UR10][R6.64+-0x14] ;  /* 0xffffec0a06117981 */ /* 0x000ea8000c1e1900 */
[----:B--2---:R2:W-:Y:S04]  /*0380*/  STG.E desc[UR10][R8.64+-0x18], R17 ;  /* 0xffffe81108007986 */ /* 0x0045e8000c10190a */
[----:B------:R-:W3:Y:S04]  /*0390*/  LDG.E R19, desc[UR10][R6.64+-0x18] ;  /* 0xffffe80a06137981 */ /* 0x000ee8000c1e1900 */
[----:B---3--:R3:W-:Y:S04]  /*03a0*/  STG.E desc[UR10][R8.64+-0x14], R19 ;  /* 0xffffec1308007986 */ /* 0x0087e8000c10190a */
[----:B------:R-:W4:Y:S04]  /*03b0*/  LDG.E R21, desc[UR10][R6.64+-0xc] ;  /* 0xfffff40a06157981 */ /* 0x000f28000c1e1900 */
[----:B----4-:R4:W-:Y:S04]  /*03c0*/  STG.E desc[UR10][R8.64+-0x10], R21 ;  /* 0xfffff01508007986 */ /* 0x0109e8000c10190a */
[----:B------:R-:W5:Y:S04]  /*03d0*/  LDG.E R23, desc[UR10][R6.64+-0x10] ;  /* 0xfffff00a06177981 */ /* 0x000f68000c1e1900 */
[----:B-----5:R5:W-:Y:S04]  /*03e0*/  STG.E desc[UR10][R8.64+-0xc], R23 ;  /* 0xfffff41708007986 */ /* 0x020be8000c10190a */
[----:B0-----:R-:W2:Y:S04]  /*03f0*/  LDG.E R11, desc[UR10][R6.64+-0x4] ;  /* 0xfffffc0a060b7981 */ /* 0x001ea8000c1e1900 */
[----:B--2---:R0:W-:Y:S04]  /*0400*/  STG.E desc[UR10][R8.64+-0x8], R11 ;  /* 0xfffff80b08007986 */ /* 0x0041e8000c10190a */
[----:B-1----:R-:W2:Y:S04]  /*0410*/  LDG.E R13, desc[UR10][R6.64+-0x8] ;  /* 0xfffff80a060d7981 */ /* 0x002ea8000c1e1900 */
[----:B--2---:R1:W-:Y:S04]  /*0420*/  STG.E desc[UR10][R8.64+-0x4], R13 ;  /* 0xfffffc0d08007986 */ /* 0x0043e8000c10190a */
[----:B------:R-:W2:Y:S04]  /*0430*/  LDG.E R17, desc[UR10][R6.64+0x4] ;  /* 0x0000040a06117981 */ /* 0x000ea8000c1e1900 */
[----:B--2---:R2:W-:Y:S04]  /*0440*/  STG.E desc[UR10][R8.64], R17 ;  /* 0x0000001108007986 */ /* 0x0045e8000c10190a */
[----:B---3--:R-:W3:Y:S04]  /*0450*/  LDG.E R19, desc[UR10][R6.64] ;  /* 0x0000000a06137981 */ /* 0x008ee8000c1e1900 */
[----:B---3--:R3:W-:Y:S04]  /*0460*/  STG.E desc[UR10][R8.64+0x4], R19 ;  /* 0x0000041308007986 */ /* 0x0087e8000c10190a */
[----:B----4-:R-:W4:Y:S04]  /*0470*/  LDG.E R21, desc[UR10][R6.64+0xc] ;  /* 0x00000c0a06157981 */ /* 0x010f28000c1e1900 */
[----:B----4-:R-:W-:Y:S04]  /*0480*/  STG.E desc[UR10][R8.64+0x8], R21 ;  /* 0x0000081508007986 */ /* 0x010fe8000c10190a */
[----:B-----5:R-:W4:Y:S04]  /*0490*/  LDG.E R23, desc[UR10][R6.64+0x8] ;  /* 0x0000080a06177981 */ /* 0x020f28000c1e1900 */
[----:B----4-:R-:W-:Y:S04]  /*04a0*/  STG.E desc[UR10][R8.64+0xc], R23 ;  /* 0x00000c1708007986 */ /* 0x010fe8000c10190a */
[----:B0-----:R-:W4:Y:S04]  /*04b0*/  LDG.E R11, desc[UR10][R6.64+0x14] ;  /* 0x0000140a060b7981 */ /* 0x001f28000c1e1900 */
[----:B----4-:R-:W-:Y:S04]  /*04c0*/  STG.E desc[UR10][R8.64+0x10], R11 ;  /* 0x0000100b08007986 */ /* 0x010fe8000c10190a */
[----:B-1----:R-:W4:Y:S04]  /*04d0*/  LDG.E R13, desc[UR10][R6.64+0x10] ;  /* 0x0000100a060d7981 */ /* 0x002f28000c1e1900 */
[----:B----4-:R0:W-:Y:S04]  /*04e0*/  STG.E desc[UR10][R8.64+0x14], R13 ;  /* 0x0000140d08007986 */ /* 0x0101e8000c10190a */
[----:B--2---:R-:W2:Y:S01]  /*04f0*/  LDG.E R17, desc[UR10][R6.64+0x1c] ;  /* 0x00001c0a06117981 */ /* 0x004ea2000c1e1900 */
[----:B------:R-:W-:-:S05]  /*0500*/  VIADD R5, R5, 0x8 ;  /* 0x0000000805057836 */ /* 0x000fca0000000000 */
[----:B------:R-:W-:Y:S01]  /*0510*/  ISETP.NE.AND P1, PT, R5, RZ, PT ;  /* 0x000000ff0500720c */ /* 0x000fe20003f25270 */
[----:B--2---:R1:W-:Y:S04]  /*0520*/  STG.E desc[UR10][R8.64+0x18], R17 ;  /* 0x0000181108007986 */ /* 0x0043e8000c10190a */
[----:B---3--:R2:W3:Y:S01]  /*0530*/  LDG.E R19, desc[UR10][R6.64+0x18] ;  /* 0x0000180a06137981 */ /* 0x0084e2000c1e1900 */
[----:B------:R-:W-:Y:S01]  /*0540*/  IADD3 R12, P3, PT, R6, 0x40, RZ ;  /* 0x00000040060c7810 */ /* 0x000fe20007f7e0ff */
[----:B------:R-:W-:Y:S01]  /*0550*/  UIADD3 UR5, UPT, UPT, UR5, 0x10, URZ ;  /* 0x0000001005057890 */ /* 0x000fe2000fffe0ff */
[----:B------:R-:W-:-:S05]  /*0560*/  IADD3 R10, P4, PT, R8, 0x40, RZ ;  /* 0x00000040080a7810 */ /* 0x000fca0007f9e0ff */
[----:B0-----:R-:W-:Y:S02]  /*0570*/  IMAD.X R13, RZ, RZ, R9, P4 ;  /* 0x000000ffff0d7224 */ /* 0x001fe400020e0609 */
[----:B--2---:R-:W-:Y:S01]  /*0580*/  IMAD.X R7, RZ, RZ, R7, P3 ;  /* 0x000000ffff077224 */ /* 0x004fe200018e0607 */
[----:B---3--:R1:W-:Y:S01]  /*0590*/  STG.E desc[UR10][R8.64+0x1c], R19 ;  /* 0x00001c1308007986 */ /* 0x0083e2000c10190a */
[----:B------:R-:W-:Y:S05]  /*05a0*/  @P1 BRA `(.L_x_1) ;  /* 0xfffffffc00541947 */ /* 0x000fea000383ffff */
.L_x_0:
[----:B------:R-:W-:Y:S05]  /*05b0*/  @!P2 BRA `(.L_x_2) ;  /* 0x000000040018a947 */ /* 0x000fea0003800000 */
[----:B------:R-:W-:Y:S01]  /*05c0*/  LOP3.LUT P1, RZ, R14, 0x3, RZ, 0xc0, !PT ;  /* 0x000000030eff7812 */ /* 0x000fe2000782c0ff */
[----:B------:R-:W-:-:S12]  /*05d0*/  @!P0 BRA `(.L_x_3) ;  /* 0x00000000007c8947 */ /* 0x000fd80003800000 */
[----:B------:R-:W0:Y:S01]  /*05e0*/  LDC.64 R12, c[0x0][0x380] ;  /* 0x0000e000ff0c7b82 */ /* 0x000e220000000a00 */
[----:B------:R-:W-:Y:S01]  /*05f0*/  IADD3 R5, PT, PT, R4, UR5, RZ ;  /* 0x0000000504057c10 */ /* 0x000fe2000fffe0ff */
[----:B------:R-:W2:Y:S06]  /*0600*/  LDCU.128 UR12, c[0x0][0x380] ;  /* 0x00007000ff0c77ac */ /* 0x000eac0008000c00 */
[----:B------:R-:W3:Y:S01]  /*0610*/  LDC.64 R10, c[0x0][0x388] ;  /* 0x0000e200ff0a7b82 */ /* 0x000ee20000000a00 */
[----:B0-----:R-:W-:-:S05]  /*0620*/  IMAD.WIDE.U32 R12, R5, 0x4, R12 ;  /* 0x00000004050c7825 */ /* 0x001fca00078e000c */
[----:B-1----:R-:W4:Y:S01]  /*0630*/  LDG.E R9, desc[UR10][R12.64+0x4] ;  /* 0x0000040a0c097981 */ /* 0x002f22000c1e1900 */
[----:B---3--:R-:W-:Y:S01]  /*0640*/  IMAD.WIDE.U32 R10, R5, 0x4, R10 ;  /* 0x00000004050a7825 */ /* 0x008fe200078e000a */
[----:B------:R-:W-:-:S05]  /*0650*/  IADD3 R16, P2, PT, R4, UR5, RZ ;  /* 0x0000000504107c10 */ /* 0x000fca000ff5e0ff */
[----:B------:R-:W-:Y:S02]  /*0660*/  IMAD.X R7, RZ, RZ, RZ, P2 ;  /* 0x000000ffff077224 */ /* 0x000fe400010e06ff */
[C---:B------:R-:W-:Y:S01]  /*0670*/  IMAD.SHL.U32 R8, R16.reuse, 0x4, RZ ;  /* 0x0000000410087824 */ /* 0x040fe200078e00ff */
[----:B----4-:R0:W-:Y:S04]  /*0680*/  STG.E desc[UR10][R10.64], R9 ;  /* 0x000000090a007986 */ /* 0x0101e8000c10190a */
[----:B------:R-:W3:Y:S01]  /*0690*/  LDG.E R5, desc[UR10][R12.64] ;  /* 0x0000000a0c057981 */ /* 0x000ee2000c1e1900 */
[----:B------:R-:W-:Y:S02]  /*06a0*/  SHF.L.U64.HI R16, R16, 0x2, R7 ;  /* 0x0000000210107819 */ /* 0x000fe40000010207 */
[----:B--2---:R-:W-:-:S04]  /*06b0*/  IADD3 R6, P2, PT, R8, UR12, RZ ;  /* 0x0000000c08067c10 */ /* 0x004fc8000ff5e0ff */
[----:B------:R-:W-:Y:S01]  /*06c0*/  IADD3.X R7, PT, PT, R16, UR13, RZ, P2, !PT ;  /* 0x0000000d10077c10 */ /* 0x000fe200097fe4ff */
[----:B---3--:R1:W-:Y:S04]  /*06d0*/  STG.E desc[UR10][R10.64+0x4], R5 ;  /* 0x000004050a007986 */ /* 0x0083e8000c10190a */
[----:B------:R-:W2:Y:S01]  /*06e0*/  LDG.E R17, desc[UR10][R6.64+0xc] ;  /* 0x00000c0a06117981 */ /* 0x000ea2000c1e1900 */
[----:B------:R-:W-:-:S04]  /*06f0*/  IADD3 R8, P2, PT, R8, UR14, RZ ;  /* 0x0000000e08087c10 */ /* 0x000fc8000ff5e0ff */
[----:B0-----:R-:W-:-:S05]  /*0700*/  IADD3.X R9, PT, PT, R16, UR15, RZ, P2, !PT ;  /* 0x0000000f10097c10 */ /* 0x001fca00097fe4ff */
[----:B--2---:R0:W-:Y:S04]  /*0710*/  STG.E desc[UR10][R8.64+0x8], R17 ;  /* 0x0000081108007986 */ /* 0x0041e8000c10190a */
[----:B------:R-:W2:Y:S04]  /*0720*/  LDG.E R13, desc[UR10][R6.64+0x8] ;  /* 0x0000080a060d7981 */ /* 0x000ea8000c1e1900 */
[----:B--2---:R0:W-:Y:S04]  /*0730*/  STG.E desc[UR10][R8.64+0xc], R13 ;  /* 0x00000c0d08007986 */ /* 0x0041e8000c10190a */
[----:B------:R-:W2:Y:S04]  /*0740*/  LDG.E R19, desc[UR10][R6.64+0x14] ;  /* 0x0000140a06137981 */ /* 0x000ea8000c1e1900 */
[----:B--2---:R0:W-:Y:S04]  /*0750*/  STG.E desc[UR10][R8.64+0x10], R19 ;  /* 0x0000101308007986 */ /* 0x0041e8000c10190a */
[----:B------:R-:W2:Y:S04]  /*0760*/  LDG.E R21, desc[UR10][R6.64+0x10] ;  /* 0x0000100a06157981 */ /* 0x000ea8000c1e1900 */
[----:B--2---:R0:W-:Y:S04]  /*0770*/  STG.E desc[UR10][R8.64+0x14], R21 ;  /* 0x0000141508007986 */ /* 0x0041e8000c10190a */
[----:B-1----:R-:W2:Y:S04]  /*0780*/  LDG.E R5, desc[UR10][R6.64+0x1c] ;  /* 0x00001c0a06057981 */ /* 0x002ea8000c1e1900 */
[----:B--2---:R0:W-:Y:S04]  /*0790*/  STG.E desc[UR10][R8.64+0x18], R5 ;  /* 0x0000180508007986 */ /* 0x0041e8000c10190a */
[----:B------:R-:W2:Y:S01]  /*07a0*/  LDG.E R11, desc[UR10][R6.64+0x18] ;  /* 0x0000180a060b7981 */ /* 0x000ea2000c1e1900 */
[----:B------:R-:W-:-:S03]  /*07b0*/  UIADD3 UR5, UPT, UPT, UR5, 0x8, URZ ;  /* 0x0000000805057890 */ /* 0x000fc6000fffe0ff */
[----:B--2---:R0:W-:Y:S09]  /*07c0*/  STG.E desc[UR10][R8.64+0x1c], R11 ;  /* 0x00001c0b08007986 */ /* 0x0041f2000c10190a */
.L_x_3:
[----:B------:R-:W-:Y:S05]  /*07d0*/  @!P1 BRA `(.L_x_2) ;  /* 0x0000000000909947 */ /* 0x000fea0003800000 */
[C---:B------:R-:W-:Y:S02]  /*07e0*/  LOP3.LUT P2, RZ, R0.reuse, 0x6, RZ, 0xc0, !PT ;  /* 0x0000000600ff7812 */ /* 0x040fe4000784c0ff */
[----:B------:R-:W-:-:S11]  /*07f0*/  LOP3.LUT P1, RZ, R0, 0x2, RZ, 0xc0, !PT ;  /* 0x0000000200ff7812 */ /* 0x000fd6000782c0ff */
[----:B------:R-:W-:Y:S05]  /*0800*/  @!P2 BRA `(.L_x_4) ;  /* 0x00000000005ca947 */ /* 0x000fea0003800000 */
[----:B------:R-:W1:Y:S01]  /*0810*/  LDC.64 R6, c[0x0][0x380] ;  /* 0x0000e000ff067b82 */ /* 0x000e620000000a00 */
[----:B0-----:R-:W-:Y:S01]  /*0820*/  VIADD R11, R4, UR5 ;  /* 0x00000005040b7c36 */ /* 0x001fe20008000000 */
[----:B------:R-:W0:Y:S03]  /*0830*/  LDCU.128 UR12, c[0x0][0x380] ;  /* 0x00007000ff0c77ac */ /* 0x000e260008000c00 */
[----:B-1----:R-:W-:-:S03]  /*0840*/  IMAD.WIDE.U32 R8, R11, 0x4, R6 ;  /* 0x000000040b087825 */ /* 0x002fc600078e0006 */
[----:B------:R-:W1:Y:S02]  /*0850*/  LDC.64 R6, c[0x0][0x388] ;  /* 0x0000e200ff067b82 */ /* 0x000e640000000a00 */
[----:B------:R-:W2:Y:S01]  /*0860*/  LDG.E R5, desc[UR10][R8.64+0x4] ;  /* 0x0000040a08057981 */ /* 0x000ea2000c1e1900 */
[----:B-1----:R-:W-:-:S05]  /*0870*/  IMAD.WIDE.U32 R6, R11, 0x4, R6 ;  /* 0x000000040b067825 */ /* 0x002fca00078e0006 */
[----:B--2---:R1:W-:Y:S04]  /*0880*/  STG.E desc[UR10][R6.64], R5 ;  /* 0x0000000506007986 */ /* 0x0043e8000c10190a */
[----:B------:R-:W2:Y:S01]  /*0890*/  LDG.E R17, desc[UR10][R8.64] ;  /* 0x0000000a08117981 */ /* 0x000ea2000c1e1900 */
[----:B------:R-:W-:-:S04]  /*08a0*/  IADD3 R10, P2, PT, R4, UR5, RZ ;  /* 0x00000005040a7c10 */ /* 0x000fc8000ff5e0ff */
[----:B------:R-:W-:Y:S01]  /*08b0*/  IADD3.X R11, PT, PT, RZ, RZ, RZ, P2, !PT ;  /* 0x000000ffff0b7210 */ /* 0x000fe200017fe4ff */
[----:B------:R-:W-:-:S03]  /*08c0*/  IMAD.SHL.U32 R12, R10, 0x4, RZ ;  /* 0x000000040a0c7824 */ /* 0x000fc600078e00ff */
[----:B------:R-:W-:Y:S02]  /*08d0*/  SHF.L.U64.HI R13, R10, 0x2, R11 ;  /* 0x000000020a0d7819 */ /* 0x000fe4000001020b */
[----:B0-----:R-:W-:-:S04]  /*08e0*/  IADD3 R10, P2, PT, R12, UR12, RZ ;  /* 0x0000000c0c0a7c10 */ /* 0x001fc8000ff5e0ff */
[----:B------:R-:W-:Y:S01]  /*08f0*/  IADD3.X R11, PT, PT, R13, UR13, RZ, P2, !PT ;  /* 0x0000000d0d0b7c10 */ /* 0x000fe200097fe4ff */
[----:B--2---:R2:W-:Y:S04]  /*0900*/  STG.E desc[UR10][R6.64+0x4], R17 ;  /* 0x0000041106007986 */ /* 0x0045e8000c10190a */
[----:B------:R-:W3:Y:S01]  /*0910*/  LDG.E R19, desc[UR10][R10.64+0xc] ;  /* 0x00000c0a0a137981 */ /* 0x000ee2000c1e1900 */
[----:B------:R-:W-:-:S04]  /*0920*/  IADD3 R12, P2, PT, R12, UR14, RZ ;  /* 0x0000000e0c0c7c10 */ /* 0x000fc8000ff5e0ff */
[----:B------:R-:W-:-:S05]  /*0930*/  IADD3.X R13, PT, PT, R13, UR15, RZ, P2, !PT ;  /* 0x0000000f0d0d7c10 */ /* 0x000fca00097fe4ff */
[----:B---3--:R2:W-:Y:S04]  /*0940*/  STG.E desc[UR10][R12.64+0x8], R19 ;  /* 0x000008130c007986 */ /* 0x0085e8000c10190a */
[----:B-1----:R-:W3:Y:S01]  /*0950*/  LDG.E R5, desc[UR10][R10.64+0x8] ;  /* 0x0000080a0a057981 */ /* 0x002ee2000c1e1900 */
[----:B------:R-:W-:-:S03]  /*0960*/  UIADD3 UR5, UPT, UPT, UR5, 0x4, URZ ;  /* 0x0000000405057890 */ /* 0x000fc6000fffe0ff */
[----:B---3--:R2:W-:Y:S09]  /*0970*/  STG.E desc[UR10][R12.64+0xc], R5 ;  /* 0x00000c050c007986 */ /* 0x0085f2000c10190a */
.L_x_4:
[----:B------:R-:W-:Y:S05]  /*0980*/  @P1 BRA `(.L_x_2) ;  /* 0x0000000000241947 */ /* 0x000fea0003800000 */
[----:B--2---:R-:W2:Y:S01]  /*0990*/  LDC.64 R6, c[0x0][0x380] ;  /* 0x0000e000ff067b82 */ /* 0x004ea20000000a00 */
[----:B01----:R-:W-:-:S04]  /*09a0*/  VIADD R9, R4, UR5 ;  /* 0x0000000504097c36 */ /* 0x003fc80008000000 */
[----:B--2---:R-:W-:-:S03]  /*09b0*/  IMAD.WIDE.U32 R4, R9, 0x4, R6 ;  /* 0x0000000409047825 */ /* 0x004fc600078e0006 */
[----:B------:R-:W0:Y:S02]  /*09c0*/  LDC.64 R6, c[0x0][0x388] ;  /* 0x0000e200ff067b82 */ /* 0x000e240000000a00 */
[----:B------:R-:W2:Y:S01]  /*09d0*/  LDG.E R11, desc[UR10][R4.64+0x4] ;  /* 0x0000040a040b7981 */ /* 0x000ea2000c1e1900 */
[----:B0-----:R-:W-:-:S05]  /*09e0*/  IMAD.WIDE.U32 R6, R9, 0x4, R6 ;  /* 0x0000000409067825 */ /* 0x001fca00078e0006 */
[----:B--2---:R3:W-:Y:S04]  /*09f0*/  STG.E desc[UR10][R6.64], R11 ;  /* 0x0000000b06007986 */ /* 0x0047e8000c10190a */
[----:B------:R-:W2:Y:S04]  /*0a00*/  LDG.E R9, desc[UR10][R4.64] ;  /* 0x0000000a04097981 */ /* 0x000ea8000c1e1900 */
[----:B--2---:R3:W-:Y:S02]  /*0a10*/  STG.E desc[UR10][R6.64+0x4], R9 ;  /* 0x0000040906007986 */ /* 0x0047e4000c10190a */
.L_x_2:
[----:B------:R-:W-:Y:S05]  /*0a20*/  BRA.U UP1, `(.L_x_5) ;  /* 0xfffffff501e87547 */ /* 0x000fea000b83ffff */
[----:B------:R-:W-:Y:S05]  /*0a30*/  EXIT ;  /* 0x000000000000794d */ /* 0x000fea0003800000 */
.L_x_6:
[----:B------:R-:W-:-:S00]  /*0a40*/  BRA `(.L_x_6) ;  /* 0xfffffffc00fc7947 */ /* 0x000fc0000383ffff */
[----:B------:R-:W-:-:S00]  /*0a50*/  NOP ;  /* 0x0000000000007918 */ /* 0x000fc00000000000 */
        /* <DEDUP_REMOVED lines=10> */
.L_x_7:


//--------------------- .nv.shared.reserved.0     --------------------------
	.section	.nv.shared.reserved.0,"aw",@nobits
	.weak		__nv_reservedSMEM_offset_0_alias
	.size		__nv_reservedSMEM_offset_0_alias, 0, 64
	.other		__nv_reservedSMEM_offset_0_alias,@"STO_CUDA_RESERVED_SHARED STV_DEFAULT"
__nv_reservedSMEM_offset_0_alias:
	.zero		0
	.zero		64


//--------------------- .nv.constant0._Z15process_kernel1PfS_ii --------------------------
	.section	.nv.constant0._Z15process_kernel1PfS_ii,"a",@progbits
	.sectionflags	@""
	.align	4
.nv.constant0._Z15process_kernel1PfS_ii:
	.zero		920


//--------------------- SYMBOLS --------------------------

	.type		.nv.reservedSmem.offset0,@object
	.size		.nv.reservedSmem.offset0,0x4
